//
// Generated by NVIDIA NVVM Compiler
//
// Compiler Build ID: CL-36424714
// Cuda compilation tools, release 13.0, V13.0.88
// Based on NVVM 20.0.0
//

.version 9.0
.target sm_100
.address_size 64

	// .globl	_Z17print_from_devicev
.extern .func  (.param .b32 func_retval0) vprintf
(
	.param .b64 vprintf_param_0,
	.param .b64 vprintf_param_1
)
;
.global .align 1 .b8 $str[26] = {72, 101, 108, 108, 111, 32, 87, 111, 114, 108, 100, 33, 32, 102, 114, 111, 109, 32, 100, 101, 118, 105, 99, 101, 10};
.global .align 1 .b8 $str$1[53] = {72, 101, 108, 108, 111, 32, 87, 111, 114, 108, 100, 33, 32, 102, 114, 111, 109, 32, 100, 101, 118, 105, 99, 101, 32, 40, 98, 108, 111, 99, 107, 32, 58, 32, 37, 100, 44, 32, 116, 104, 114, 101, 97, 100, 115, 32, 58, 32, 37, 100, 41, 10};

.visible .entry _Z17print_from_devicev()
{
	.reg .b32 	%r<3>;
	.reg .b64 	%rd<3>;

	mov.u64 	%rd1, $str;
	cvta.global.u64 	%rd2, %rd1;
	{ // callseq 0, 0
	.param .b64 param0;
	st.param.b64 	[param0], %rd2;
	.param .b64 param1;
	st.param.b64 	[param1], 0;
	.param .b32 retval0;
	call.uni (retval0), 
	vprintf, 
	(
	param0, 
	param1
	);
	ld.param.b32 	%r1, [retval0];
	} // callseq 0
	ret;

}
	// .globl	_Z22print_from_device_w_idv
.visible .entry _Z22print_from_device_w_idv()
{
	.local .align 8 .b8 	__local_depot1[8];
	.reg .b64 	%SP;
	.reg .b64 	%SPL;
	.reg .b32 	%r<5>;
	.reg .b64 	%rd<5>;

	mov.u64 	%SPL, __local_depot1;
	cvta.local.u64 	%SP, %SPL;
	add.u64 	%rd1, %SP, 0;
	add.u64 	%rd2, %SPL, 0;
	mov.u32 	%r1, %ctaid.x;
	mov.u32 	%r2, %tid.x;
	st.local.v2.u32 	[%rd2], {%r1, %r2};
	mov.u64 	%rd3, $str$1;
	cvta.global.u64 	%rd4, %rd3;
	{ // callseq 1, 0
	.param .b64 param0;
	st.param.b64 	[param0], %rd4;
	.param .b64 param1;
	st.param.b64 	[param1], %rd1;
	.param .b32 retval0;
	call.uni (retval0), 
	vprintf, 
	(
	param0, 
	param1
	);
	ld.param.b32 	%r3, [retval0];
	} // callseq 1
	ret;

}


// ===== COMPILED SASS (sm_100) =====

	.target	sm_100

	.elftype	@"ET_EXEC"


//--------------------- .note.nv.tkinfo           --------------------------
	.section	.note.nv.tkinfo,"",@"SHT_NOTE"
	.sectionflags	@"SHF_NOTE_NV_TKINFO"
	.tkinfo
        /*0018*/ 	.word	0x00000002
        /*0030*/ 	.string	""
        /*0030*/ 	.string	"ptxas"
        /*0030*/ 	.string	"Cuda compilation tools, release 13.0, V13.0.88"
        /*0030*/ 	.string	"Build cuda_13.0.r13.0/compiler.36424714_0"
        /*0030*/ 	.string	"-arch sm_100 -m 64 "



//--------------------- .note.nv.cuinfo           --------------------------
	.section	.note.nv.cuinfo,"",@"SHT_NOTE"
	.sectionflags	@"SHF_NOTE_NV_CUINFO"
        /*0018*/ 	.short	0x0002
        /*001a*/ 	.short	0x0064
        /*001c*/ 	.short	0x0082
	.zero		2


//--------------------- .nv.info                  --------------------------
	.section	.nv.info,"",@"SHT_CUDA_INFO"
	.align	4


	//----- nvinfo : EIATTR_REGCOUNT
	.align		4
        /*0000*/ 	.byte	0x04, 0x2f
        /*0002*/ 	.short	(.L_3 - .L_2)
	.align		4
.L_2:
        /*0004*/ 	.word	index@(_Z17print_from_devicev)
        /*0008*/ 	.word	0x00000018


	//----- nvinfo : EIATTR_FRAME_SIZE
	.align		4
.L_3:
        /*000c*/ 	.byte	0x04, 0x11
        /*000e*/ 	.short	(.L_5 - .L_4)
	.align		4
.L_4:
        /*0010*/ 	.word	index@(_Z17print_from_devicev)
        /*0014*/ 	.word	0x00000000


	//----- nvinfo : EIATTR_REGCOUNT
	.align		4
.L_5:
        /*0018*/ 	.byte	0x04, 0x2f
        /*001a*/ 	.short	(.L_7 - .L_6)
	.align		4
.L_6:
        /*001c*/ 	.word	index@(_Z22print_from_device_w_idv)
        /*0020*/ 	.word	0x00000018


	//----- nvinfo : EIATTR_FRAME_SIZE
	.align		4
.L_7:
        /*0024*/ 	.byte	0x04, 0x11
        /*0026*/ 	.short	(.L_9 - .L_8)
	.align		4
.L_8:
        /*0028*/ 	.word	index@(_Z22print_from_device_w_idv)
        /*002c*/ 	.word	0x00000008


	//----- nvinfo : EIATTR_MIN_STACK_SIZE
	.align		4
.L_9:
        /*0030*/ 	.byte	0x04, 0x12
        /*0032*/ 	.short	(.L_11 - .L_10)
	.align		4
.L_10:
        /*0034*/ 	.word	index@(_Z22print_from_device_w_idv)
        /*0038*/ 	.word	0x00000008


	//----- nvinfo : EIATTR_MIN_STACK_SIZE
	.align		4
.L_11:
        /*003c*/ 	.byte	0x04, 0x12
        /*003e*/ 	.short	(.L_13 - .L_12)
	.align		4
.L_12:
        /*0040*/ 	.word	index@(_Z17print_from_devicev)
        /*0044*/ 	.word	0x00000000
.L_13:


//--------------------- .nv.compat                --------------------------
	.section	.nv.compat,"",@"SHT_CUDA_COMPAT_INFO"
	.align	4
        /*0000*/ 	.byte	0x02, 0x09, 0x00, 0x00, 0x02, 0x02, 0x01, 0x00, 0x02, 0x05, 0x05, 0x00, 0x03, 0x07, 0x01, 0x01
        /*0010*/ 	.byte	0x02, 0x03, 0x00, 0x00, 0x02, 0x06, 0x01, 0x00, 0x04, 0x0b, 0x08, 0x00, 0x09, 0x00, 0x00, 0x00
        /*0020*/ 	.byte	0x00, 0x00, 0x00, 0x00


//--------------------- .nv.info._Z22print_from_device_w_idv --------------------------
	.section	.nv.info._Z22print_from_device_w_idv,"",@"SHT_CUDA_INFO"
	.sectionflags	@""
	.align	4


	//----- nvinfo : EIATTR_CUDA_API_VERSION
	.align		4
        /*0000*/ 	.byte	0x04, 0x37
        /*0002*/ 	.short	(.L_15 - .L_14)
.L_14:
        /*0004*/ 	.word	0x00000082


	//----- nvinfo : EIATTR_SPARSE_MMA_MASK
	.align		4
.L_15:
        /*0008*/ 	.byte	0x03, 0x50
        /*000a*/ 	.short	0x0000


	//----- nvinfo : EIATTR_MAXREG_COUNT
	.align		4
        /*000c*/ 	.byte	0x03, 0x1b
        /*000e*/ 	.short	0x00ff


	//----- nvinfo : EIATTR_EXTERNS
	.align		4
        /*0010*/ 	.byte	0x04, 0x0f
        /*0012*/ 	.short	(.L_17 - .L_16)


	//   ....[0]....
	.align		4
.L_16:
        /*0014*/ 	.word	index@(vprintf)


	//----- nvinfo : EIATTR_MERCURY_ISA_VERSION
	.align		4
.L_17:
        /*0018*/ 	.byte	0x03, 0x5f
        /*001a*/ 	.short	0x0101


	//----- nvinfo : EIATTR_VRC_CTA_INIT_COUNT
	.align		4
        /*001c*/ 	.byte	0x02, 0x4a
	.zero		1
	.zero		1


	//----- nvinfo : EIATTR_SYSCALL_OFFSETS
	.align		4
        /*0020*/ 	.byte	0x04, 0x46
        /*0022*/ 	.short	(.L_19 - .L_18)


	//   ....[0]....
.L_18:
        /*0024*/ 	.word	0x000000f0


	//----- nvinfo : EIATTR_EXIT_INSTR_OFFSETS
	.align		4
.L_19:
        /*0028*/ 	.byte	0x04, 0x1c
        /*002a*/ 	.short	(.L_21 - .L_20)


	//   ....[0]....
.L_20:
        /*002c*/ 	.word	0x00000100


	//----- nvinfo : EIATTR_SW_WAR
	.align		4
.L_21:
        /*0030*/ 	.byte	0x04, 0x36
        /*0032*/ 	.short	(.L_23 - .L_22)
.L_22:
        /*0034*/ 	.word	0x00000008
.L_23:


//--------------------- .nv.info._Z17print_from_devicev --------------------------
	.section	.nv.info._Z17print_from_devicev,"",@"SHT_CUDA_INFO"
	.sectionflags	@""
	.align	4


	//----- nvinfo : EIATTR_CUDA_API_VERSION
	.align		4
        /*0000*/ 	.byte	0x04, 0x37
        /*0002*/ 	.short	(.L_25 - .L_24)
.L_24:
        /*0004*/ 	.word	0x00000082


	//----- nvinfo : EIATTR_SPARSE_MMA_MASK
	.align		4
.L_25:
        /*0008*/ 	.byte	0x03, 0x50
        /*000a*/ 	.short	0x0000


	//----- nvinfo : EIATTR_MAXREG_COUNT
	.align		4
        /*000c*/ 	.byte	0x03, 0x1b
        /*000e*/ 	.short	0x00ff


	//----- nvinfo : EIATTR_EXTERNS
	.align		4
        /*0010*/ 	.byte	0x04, 0x0f
        /*0012*/ 	.short	(.L_27 - .L_26)


	//   ....[0]....
	.align		4
.L_26:
        /*0014*/ 	.word	index@(vprintf)


	//----- nvinfo : EIATTR_MERCURY_ISA_VERSION
	.align		4
.L_27:
        /*0018*/ 	.byte	0x03, 0x5f
        /*001a*/ 	.short	0x0101


	//----- nvinfo : EIATTR_VRC_CTA_INIT_COUNT
	.align		4
        /*001c*/ 	.byte	0x02, 0x4a
	.zero		1
	.zero		1


	//----- nvinfo : EIATTR_SYSCALL_OFFSETS
	.align		4
        /*0020*/ 	.byte	0x04, 0x46
        /*0022*/ 	.short	(.L_29 - .L_28)


	//   ....[0]....
.L_28:
        /*0024*/ 	.word	0x00000080


	//----- nvinfo : EIATTR_EXIT_INSTR_OFFSETS
	.align		4
.L_29:
        /*0028*/ 	.byte	0x04, 0x1c
        /*002a*/ 	.short	(.L_31 - .L_30)


	//   ....[0]....
.L_30:
        /*002c*/ 	.word	0x00000090


	//----- nvinfo : EIATTR_SW_WAR
	.align		4
.L_31:
        /*0030*/ 	.byte	0x04, 0x36
        /*0032*/ 	.short	(.L_33 - .L_32)
.L_32:
        /*0034*/ 	.word	0x00000008
.L_33:


//--------------------- .nv.callgraph             --------------------------
	.section	.nv.callgraph,"",@"SHT_CUDA_CALLGRAPH"
	.align	4
	.sectionentsize	8
	.align		4
        /*0000*/ 	.word	0x00000000
	.align		4
        /*0004*/ 	.word	0xffffffff
	.align		4
        /*0008*/ 	.word	index@(_Z22print_from_device_w_idv)
	.align		4
        /*000c*/ 	.word	index@(vprintf)
	.align		4
        /*0010*/ 	.word	index@(_Z17print_from_devicev)
	.align		4
        /*0014*/ 	.word	index@(vprintf)
	.align		4
        /*0018*/ 	.word	0x00000000
	.align		4
        /*001c*/ 	.word	0xfffffffe
	.align		4
        /*0020*/ 	.word	0x00000000
	.align		4
        /*0024*/ 	.word	0xfffffffd
	.align		4
        /*0028*/ 	.word	0x00000000
	.align		4
        /*002c*/ 	.word	0xfffffffc


//--------------------- .nv.constant4             --------------------------
	.section	.nv.constant4,"a",@progbits
	.align	8
	.align		8
.nv.constant4:
        /*0000*/ 	.dword	vprintf
	.align		8
        /*0008*/ 	.dword	$str
	.align		8
        /*0010*/ 	.dword	$str$1


//--------------------- .text._Z22print_from_device_w_idv --------------------------
	.section	.text._Z22print_from_device_w_idv,"ax",@progbits
	.align	128
        .global         _Z22print_from_device_w_idv
        .type           _Z22print_from_device_w_idv,@function
        .size           _Z22print_from_device_w_idv,(.L_x_4 - _Z22print_from_device_w_idv)
        .other          _Z22print_from_device_w_idv,@"STO_CUDA_ENTRY STV_DEFAULT"
_Z22print_from_device_w_idv:
.text._Z22print_from_device_w_idv:
[----:B------:R-:W0:Y:S01]  /*0000*/  LDC R1, c[0x0][0x37c] ;  /* 0x0000df00ff017b82 */ /* 0x000e220000000800 */
[----:B------:R-:W1:Y:S01]  /*0010*/  S2R R8, SR_CTAID.X ;  /* 0x0000000000087919 */ /* 0x000e620000002500 */
[----:B0-----:R-:W-:Y:S01]  /*0020*/  VIADD R1, R1, 0xfffffff8 ;  /* 0xfffffff801017836 */ /* 0x001fe20000000000 */
[----:B------:R-:W-:Y:S01]  /*0030*/  MOV R0, 0x0 ;  /* 0x0000000000007802 */ /* 0x000fe20000000f00 */
[----:B------:R-:W0:Y:S01]  /*0040*/  LDCU UR4, c[0x0][0x2f8] ;  /* 0x00005f00ff0477ac */ /* 0x000e220008000800 */
[----:B------:R-:W1:Y:S03]  /*0050*/  S2R R9, SR_TID.X ;  /* 0x0000000000097919 */ /* 0x000e660000002100 */
[----:B------:R2:W3:Y:S01]  /*0060*/  LDC.64 R2, c[0x4][R0] ;  /* 0x0100000000027b82 */ /* 0x0004e20000000a00 */
[----:B------:R-:W4:Y:S01]  /*0070*/  LDCU.64 UR6, c[0x4][0x10] ;  /* 0x01000200ff0677ac */ /* 0x000f220008000a00 */
[----:B------:R-:W5:Y:S01]  /*0080*/  LDCU UR5, c[0x0][0x2fc] ;  /* 0x00005f80ff0577ac */ /* 0x000f620008000800 */
[----:B0-----:R-:W-:Y:S01]  /*0090*/  IADD3 R6, P0, PT, R1, UR4, RZ ;  /* 0x0000000401067c10 */ /* 0x001fe2000ff1e0ff */
[----:B----4-:R-:W-:Y:S01]  /*00a0*/  IMAD.U32 R4, RZ, RZ, UR6 ;  /* 0x00000006ff047e24 */ /* 0x010fe2000f8e00ff */
[----:B------:R-:W-:-:S03]  /*00b0*/  MOV R5, UR7 ;  /* 0x0000000700057c02 */ /* 0x000fc60008000f00 */
[----:B-----5:R-:W-:Y:S01]  /*00c0*/  IMAD.X R7, RZ, RZ, UR5, P0 ;  /* 0x00000005ff077e24 */ /* 0x020fe200080e06ff */
[----:B-1----:R2:W-:Y:S07]  /*00d0*/  STL.64 [R1], R8 ;  /* 0x0000000801007387 */ /* 0x0025ee0000100a00 */
[----:B------:R-:W-:-:S07]  /*00e0*/  LEPC R20, `(.L_x_0) ;  /* 0x000000001014794e */ /* 0x000fce0000000000 */
[----:B--23--:R-:W-:Y:S05]  /*00f0*/  CALL.ABS.NOINC R2 ;  /* 0x0000000002007343 */ /* 0x00cfea0003c00000 */
.L_x_0:
[----:B------:R-:W-:Y:S05]  /*0100*/  EXIT ;  /* 0x000000000000794d */ /* 0x000fea0003800000 */
.L_x_1:
[----:B------:R-:W-:-:S00]  /*0110*/  BRA `(.L_x_1) ;  /* 0xfffffffc00fc7947 */ /* 0x000fc0000383ffff */
[----:B------:R-:W-:-:S00]  /*0120*/  NOP ;  /* 0x0000000000007918 */ /* 0x000fc00000000000 */
        /* <DEDUP_REMOVED lines=13> */
.L_x_4:


//--------------------- .text._Z17print_from_devicev --------------------------
	.section	.text._Z17print_from_devicev,"ax",@progbits
	.align	128
        .global         _Z17print_from_devicev
        .type           _Z17print_from_devicev,@function
        .size           _Z17print_from_devicev,(.L_x_5 - _Z17print_from_devicev)
        .other          _Z17print_from_devicev,@"STO_CUDA_ENTRY STV_DEFAULT"
_Z17print_from_devicev:
.text._Z17print_from_devicev:
[----:B------:R-:W0:Y:S01]  /*0000*/  LDC R1, c[0x0][0x37c] ;  /* 0x0000df00ff017b82 */ /* 0x000e220000000800 */
[----:B------:R-:W-:Y:S01]  /*0010*/  MOV R0, 0x0 ;  /* 0x0000000000007802 */ /* 0x000fe20000000f00 */
[----:B------:R-:W1:Y:S01]  /*0020*/  LDCU.64 UR4, c[0x4][0x8] ;  /* 0x01000100ff0477ac */ /* 0x000e620008000a00 */
[----:B------:R-:W-:-:S05]  /*0030*/  CS2R R6, SRZ ;  /* 0x0000000000067805 */ /* 0x000fca000001ff00 */
[----:B------:R2:W3:Y:S01]  /*0040*/  LDC.64 R2, c[0x4][R0] ;  /* 0x0100000000027b82 */ /* 0x0004e20000000a00 */
[----:B-1----:R-:W-:Y:S02]  /*0050*/  IMAD.U32 R4, RZ, RZ, UR4 ;  /* 0x00000004ff047e24 */ /* 0x002fe4000f8e00ff */
[----:B--2---:R-:W-:-:S07]  /*0060*/  IMAD.U32 R5, RZ, RZ, UR5 ;  /* 0x00000005ff057e24 */ /* 0x004fce000f8e00ff */
[----:B------:R-:W-:-:S07]  /*0070*/  LEPC R20, `(.L_x_2) ;  /* 0x000000001014794e */ /* 0x000fce0000000000 */
[----:B0--3--:R-:W-:Y:S05]  /*0080*/  CALL.ABS.NOINC R2 ;  /* 0x0000000002007343 */ /* 0x009fea0003c00000 */
.L_x_2:
[----:B------:R-:W-:Y:S05]  /*0090*/  EXIT ;  /* 0x000000000000794d */ /* 0x000fea0003800000 */
.L_x_3:
        /* <DEDUP_REMOVED lines=14> */
.L_x_5:


//--------------------- .nv.global.init           --------------------------
	.section	.nv.global.init,"aw",@progbits
.nv.global.init:
	.type		$str,@object
	.size		$str,($str$1 - $str)
$str:
        /*0000*/ 	.byte	0x48, 0x65, 0x6c, 0x6c, 0x6f, 0x20, 0x57, 0x6f, 0x72, 0x6c, 0x64, 0x21, 0x20, 0x66, 0x72, 0x6f
        /*0010*/ 	.byte	0x6d, 0x20, 0x64, 0x65, 0x76, 0x69, 0x63, 0x65, 0x0a, 0x00
	.type		$str$1,@object
	.size		$str$1,(.L_1 - $str$1)
$str$1:
        /*001a*/ 	.byte	0x48, 0x65, 0x6c, 0x6c, 0x6f, 0x20, 0x57, 0x6f, 0x72, 0x6c, 0x64, 0x21, 0x20, 0x66, 0x72, 0x6f
        /*002a*/ 	.byte	0x6d, 0x20, 0x64, 0x65, 0x76, 0x69, 0x63, 0x65, 0x20, 0x28, 0x62, 0x6c, 0x6f, 0x63, 0x6b, 0x20
        /*003a*/ 	.byte	0x3a, 0x20, 0x25, 0x64, 0x2c, 0x20, 0x74, 0x68, 0x72, 0x65, 0x61, 0x64, 0x73, 0x20, 0x3a, 0x20
        /*004a*/ 	.byte	0x25, 0x64, 0x29, 0x0a, 0x00
.L_1:


//--------------------- .nv.shared.reserved.0     --------------------------
	.section	.nv.shared.reserved.0,"aw",@nobits
	.weak		__nv_reservedSMEM_offset_0_alias
	.size		__nv_reservedSMEM_offset_0_alias, 0, 64
	.other		__nv_reservedSMEM_offset_0_alias,@"STO_CUDA_RESERVED_SHARED STV_DEFAULT"
__nv_reservedSMEM_offset_0_alias:
	.zero		0
	.zero		64


//--------------------- .nv.constant0._Z22print_from_device_w_idv --------------------------
	.section	.nv.constant0._Z22print_from_device_w_idv,"a",@progbits
	.sectionflags	@""
	.align	4
.nv.constant0._Z22print_from_device_w_idv:
	.zero		896


//--------------------- .nv.constant0._Z17print_from_devicev --------------------------
	.section	.nv.constant0._Z17print_from_devicev,"a",@progbits
	.sectionflags	@""
	.align	4
.nv.constant0._Z17print_from_devicev:
	.zero		896


//--------------------- SYMBOLS --------------------------

	.type		.nv.reservedSmem.offset0,@object
	.size		.nv.reservedSmem.offset0,0x4
	.type		vprintf,@function
